	.headerflags	@"EF_CUDA_TEXMODE_UNIFIED EF_CUDA_64BIT_ADDRESS EF_CUDA_ACCELERATORS EF_CUDA_SM90 EF_CUDA_VIRTUAL_SM(EF_CUDA_SM90)"
	.elftype	@"ET_EXEC"


//--------------------- .nv.info                  --------------------------
	.section	.nv.info,"",@"SHT_CUDA_INFO"
	.align	4


	//----- nvinfo : EIATTR_REGCOUNT
	.align		4
        /*0000*/ 	.byte	0x04, 0x2f
        /*0002*/ 	.short	(.L_1 - .L_0)
	.align		4
.L_0:
        /*0004*/ 	.word	index@(triton_poi_fused_convolution_relu_3)
        /*0008*/ 	.word	0x00000020


	//----- nvinfo : EIATTR_MIN_STACK_SIZE
	.align		4
.L_1:
        /*000c*/ 	.byte	0x04, 0x12
        /*000e*/ 	.short	(.L_3 - .L_2)
	.align		4
.L_2:
        /*0010*/ 	.word	index@(triton_poi_fused_convolution_relu_3)
        /*0014*/ 	.word	0x00000000


	//----- nvinfo : EIATTR_FRAME_SIZE
	.align		4
.L_3:
        /*0018*/ 	.byte	0x04, 0x11
        /*001a*/ 	.short	(.L_5 - .L_4)
	.align		4
.L_4:
        /*001c*/ 	.word	index@(triton_poi_fused_convolution_relu_3)
        /*0020*/ 	.word	0x00000000


	//----- nvinfo : EIATTR_MIN_STACK_SIZE
	.align		4
.L_5:
        /*0024*/ 	.byte	0x04, 0x12
        /*0026*/ 	.short	(.L_7 - .L_6)
	.align		4
.L_6:
        /*0028*/ 	.word	index@(triton_poi_fused_convolution_relu_3)
        /*002c*/ 	.word	0x00000000
.L_7:


//--------------------- .nv.info.triton_poi_fused_convolution_relu_3 --------------------------
	.section	.nv.info.triton_poi_fused_convolution_relu_3,"",@"SHT_CUDA_INFO"
	.sectionflags	@""
	.align	4


	//----- nvinfo : EIATTR_CUDA_API_VERSION
	.align		4
        /*0000*/ 	.byte	0x04, 0x37
        /*0002*/ 	.short	(.L_9 - .L_8)
.L_8:
        /*0004*/ 	.word	0x0000007c


	//----- nvinfo : EIATTR_KPARAM_INFO
	.align		4
.L_9:
        /*0008*/ 	.byte	0x04, 0x17
        /*000a*/ 	.short	(.L_11 - .L_10)
.L_10:
        /*000c*/ 	.word	0x00000000
        /*0010*/ 	.short	0x0005
        /*0012*/ 	.short	0x0024
        /*0014*/ 	.byte	0x00, 0xf0, 0x11, 0x00


	//----- nvinfo : EIATTR_KPARAM_INFO
	.align		4
.L_11:
        /*0018*/ 	.byte	0x04, 0x17
        /*001a*/ 	.short	(.L_13 - .L_12)
.L_12:
        /*001c*/ 	.word	0x00000000
        /*0020*/ 	.short	0x0004
        /*0022*/ 	.short	0x0020
        /*0024*/ 	.byte	0x00, 0xf0, 0x11, 0x00


	//----- nvinfo : EIATTR_KPARAM_INFO
	.align		4
.L_13:
        /*0028*/ 	.byte	0x04, 0x17
        /*002a*/ 	.short	(.L_15 - .L_14)
.L_14:
        /*002c*/ 	.word	0x00000000
        /*0030*/ 	.short	0x0003
        /*0032*/ 	.short	0x0018
        /*0034*/ 	.byte	0x00, 0xf4, 0x21, 0x00


	//----- nvinfo : EIATTR_KPARAM_INFO
	.align		4
.L_15:
        /*0038*/ 	.byte	0x04, 0x17
        /*003a*/ 	.short	(.L_17 - .L_16)
.L_16:
        /*003c*/ 	.word	0x00000000
        /*0040*/ 	.short	0x0002
        /*0042*/ 	.short	0x0010
        /*0044*/ 	.byte	0x00, 0xf4, 0x21, 0x00


	//----- nvinfo : EIATTR_KPARAM_INFO
	.align		4
.L_17:
        /*0048*/ 	.byte	0x04, 0x17
        /*004a*/ 	.short	(.L_19 - .L_18)
.L_18:
        /*004c*/ 	.word	0x00000000
        /*0050*/ 	.short	0x0001
        /*0052*/ 	.short	0x0008
        /*0054*/ 	.byte	0x00, 0xf4, 0x21, 0x00


	//----- nvinfo : EIATTR_KPARAM_INFO
	.align		4
.L_19:
        /*0058*/ 	.byte	0x04, 0x17
        /*005a*/ 	.short	(.L_21 - .L_20)
.L_20:
        /*005c*/ 	.word	0x00000000
        /*0060*/ 	.short	0x0000
        /*0062*/ 	.short	0x0000
        /*0064*/ 	.byte	0x00, 0xf4, 0x21, 0x00


	//----- nvinfo : EIATTR_SPARSE_MMA_MASK
	.align		4
.L_21:
        /*0068*/ 	.byte	0x03, 0x50
        /*006a*/ 	.short	0x0000


	//----- nvinfo : EIATTR_MAXREG_COUNT
	.align		4
        /*006c*/ 	.byte	0x03, 0x1b
        /*006e*/ 	.short	0x00ff


	//----- nvinfo : EIATTR_EXIT_INSTR_OFFSETS
	.align		4
        /*0070*/ 	.byte	0x04, 0x1c
        /*0072*/ 	.short	(.L_23 - .L_22)


	//   ....[0]....
.L_22:
        /*0074*/ 	.word	0x00000a40


	//   ....[1]....
        /*0078*/ 	.word	0x00000aa0


	//----- nvinfo : EIATTR_REQNTID
	.align		4
.L_23:
        /*007c*/ 	.byte	0x04, 0x10
        /*007e*/ 	.short	(.L_25 - .L_24)
.L_24:
        /*0080*/ 	.word	0x00000080
        /*0084*/ 	.word	0x00000001
        /*0088*/ 	.word	0x00000001


	//----- nvinfo : EIATTR_CBANK_PARAM_SIZE
	.align		4
.L_25:
        /*008c*/ 	.byte	0x03, 0x19
        /*008e*/ 	.short	0x0028


	//----- nvinfo : EIATTR_PARAM_CBANK
	.align		4
        /*0090*/ 	.byte	0x04, 0x0a
        /*0092*/ 	.short	(.L_27 - .L_26)
	.align		4
.L_26:
        /*0094*/ 	.word	index@(.nv.constant0.triton_poi_fused_convolution_relu_3)
        /*0098*/ 	.short	0x0210
        /*009a*/ 	.short	0x0028


	//----- nvinfo : EIATTR_SW_WAR
	.align		4
.L_27:
        /*009c*/ 	.byte	0x04, 0x36
        /*009e*/ 	.short	(.L_29 - .L_28)
.L_28:
        /*00a0*/ 	.word	0x00000008
.L_29:


//--------------------- .nv.callgraph             --------------------------
	.section	.nv.callgraph,"",@"SHT_CUDA_CALLGRAPH"
	.align	4
	.sectionentsize	8
	.align		4
        /*0000*/ 	.word	0x00000000
	.align		4
        /*0004*/ 	.word	0xffffffff
	.align		4
        /*0008*/ 	.word	0x00000000
	.align		4
        /*000c*/ 	.word	0xfffffffe
	.align		4
        /*0010*/ 	.word	0x00000000
	.align		4
        /*0014*/ 	.word	0xfffffffd
	.align		4
        /*0018*/ 	.word	0x00000000
	.align		4
        /*001c*/ 	.word	0xfffffffc


//--------------------- .text.triton_poi_fused_convolution_relu_3 --------------------------
	.section	.text.triton_poi_fused_convolution_relu_3,"ax",@progbits
	.sectionflags	@"SHF_BARRIERS=1"
	.align	128
        .global         triton_poi_fused_convolution_relu_3
        .type           triton_poi_fused_convolution_relu_3,@function
        .size           triton_poi_fused_convolution_relu_3,(.L_x_1 - triton_poi_fused_convolution_relu_3)
        .other          triton_poi_fused_convolution_relu_3,@"STO_CUDA_ENTRY STV_DEFAULT"
triton_poi_fused_convolution_relu_3:
.text.triton_poi_fused_convolution_relu_3:
[----:B------:R-:W0:Y:S08]  /*0000*/  LDC R1, c[0x0][0x28] ;  /* 0x00000a00ff017b82 */ /* 0x000e300000000800 */
[----:B------:R-:W1:Y:S01]  /*0010*/  S2UR UR12, SR_CTAID.Y ;  /* 0x00000000000c79c3 */ /* 0x000e620000002600 */
[----:B------:R-:W2:Y:S01]  /*0020*/  S2R R18, SR_TID.X ;  /* 0x0000000000127919 */ /* 0x000ea20000002100 */
[----:B------:R-:W-:Y:S01]  /*0030*/  ULDC.64 UR4, c[0x0][0x218] ;  /* 0x0000860000047ab9 */ /* 0x000fe20000000a00 */
[----:B------:R-:W-:Y:S01]  /*0040*/  ULDC.64 UR10, c[0x0][0x208] ;  /* 0x00008200000a7ab9 */ /* 0x000fe20000000a00 */
[----:B------:R-:W-:Y:S01]  /*0050*/  CS2R R4, SRZ ;  /* 0x0000000000047805 */ /* 0x000fe2000001ff00 */
[----:B------:R-:W3:Y:S01]  /*0060*/  S2R R19, SR_CTAID.X ;  /* 0x0000000000137919 */ /* 0x000ee20000002500 */
[----:B------:R-:W-:-:S02]  /*0070*/  CS2R R6, SRZ ;  /* 0x0000000000067805 */ /* 0x000fc4000001ff00 */
[----:B------:R-:W4:Y:S01]  /*0080*/  LDC.64 R8, c[0x0][0x210] ;  /* 0x00008400ff087b82 */ /* 0x000f220000000a00 */
[----:B-1----:R-:W-:Y:S02]  /*0090*/  UIMAD.WIDE UR6, UR12, 0x2aaaaaab, URZ ;  /* 0x2aaaaaab0c0678a5 */ /* 0x002fe4000f8e023f */
[----:B------:R-:W-:Y:S02]  /*00a0*/  UIMAD.WIDE UR8, UR12, 0x2aaaaaab, URZ ;  /* 0x2aaaaaab0c0878a5 */ /* 0x000fe4000f8e023f */
[----:B------:R-:W-:Y:S02]  /*00b0*/  USHF.R.U32.HI UR6, URZ, 0x1f, UR7 ;  /* 0x0000001f3f067899 */ /* 0x000fe40008011607 */
[----:B------:R-:W-:Y:S02]  /*00c0*/  USHF.R.U32.HI UR8, URZ, 0x1f, UR9 ;  /* 0x0000001f3f087899 */ /* 0x000fe40008011609 */
[----:B------:R-:W-:Y:S01]  /*00d0*/  ULEA.HI.SX32 UR6, UR7, UR6, 0x1b ;  /* 0x0000000607067291 */ /* 0x000fe2000f8fda3f */
[----:B--2---:R-:W-:Y:S01]  /*00e0*/  IMAD.SHL.U32 R24, R18, 0x4, RZ ;  /* 0x0000000412187824 */ /* 0x004fe200078e00ff */
[----:B------:R-:W-:-:S02]  /*00f0*/  UISETP.GE.AND UP0, UPT, UR12, 0x300, UPT ;  /* 0x000003000c00788c */ /* 0x000fc4000bf06270 */
[----:B------:R-:W-:Y:S01]  /*0100*/  ULEA.HI.SX32 UR8, UR9, UR8, 0x1b ;  /* 0x0000000809087291 */ /* 0x000fe2000f8fda3f */
[----:B---3--:R-:W-:Y:S01]  /*0110*/  IMAD.SHL.U32 R19, R19, 0x400, RZ ;  /* 0x0000040013137824 */ /* 0x008fe200078e00ff */
[----:B------:R-:W-:Y:S01]  /*0120*/  UIMAD UR7, UR6, -0xc0, UR12 ;  /* 0xffffff40060778a4 */ /* 0x000fe2000f8e020c */
[----:B------:R-:W-:Y:S01]  /*0130*/  LOP3.LUT R24, R24, 0x1fc, RZ, 0xc0, !PT ;  /* 0x000001fc18187812 */ /* 0x000fe200078ec0ff */
[----:B------:R-:W-:Y:S01]  /*0140*/  UIMAD UR8, UR8, -0xc0, UR12 ;  /* 0xffffff40080878a4 */ /* 0x000fe2000f8e020c */
[----:B------:R-:W-:Y:S01]  /*0150*/  PLOP3.LUT P4, PT, PT, PT, UP0, 0x80, 0x0 ;  /* 0x000000000000781c */ /* 0x000fe20003f8f008 */
[----:B------:R-:W-:Y:S01]  /*0160*/  UIMAD UR7, UR6, 0xc0000, UR7 ;  /* 0x000c0000060778a4 */ /* 0x000fe2000f8e0207 */
[----:B------:R-:W-:Y:S01]  /*0170*/  LOP3.LUT R3, R19, 0x1, R24, 0xfe, !PT ;  /* 0x0000000113037812 */ /* 0x000fe200078efe18 */
[----:B------:R-:W-:Y:S01]  /*0180*/  UIMAD.WIDE UR4, UR8, 0x4, UR4 ;  /* 0x00000004080478a5 */ /* 0x000fe2000f8e0204 */
[----:B------:R-:W-:Y:S02]  /*0190*/  LOP3.LUT R13, R19, 0x2, R24, 0xfe, !PT ;  /* 0x00000002130d7812 */ /* 0x000fe400078efe18 */
[----:B------:R-:W-:Y:S01]  /*01a0*/  LOP3.LUT R15, R19, 0x3, R24, 0xfe, !PT ;  /* 0x00000003130f7812 */ /* 0x000fe200078efe18 */
[----:B------:R-:W-:Y:S01]  /*01b0*/  IMAD.U32 R0, RZ, RZ, UR7 ;  /* 0x00000007ff007e24 */ /* 0x000fe2000f8e00ff */
[----:B------:R-:W-:Y:S01]  /*01c0*/  LOP3.LUT R11, R19, R24, RZ, 0xfc, !PT ;  /* 0x00000018130b7212 */ /* 0x000fe200078efcff */
[----:B------:R-:W-:Y:S01]  /*01d0*/  IMAD.U32 R22, RZ, RZ, UR4 ;  /* 0x00000004ff167e24 */ /* 0x000fe2000f8e00ff */
[----:B------:R-:W-:Y:S01]  /*01e0*/  PLOP3.LUT P1, PT, PT, PT, UP0, 0x80, 0x0 ;  /* 0x000000000000781c */ /* 0x000fe20003f2f008 */
[----:B------:R-:W-:Y:S01]  /*01f0*/  IMAD.U32 R23, RZ, RZ, UR5 ;  /* 0x00000005ff177e24 */ /* 0x000fe2000f8e00ff */
[----:B------:R-:W-:Y:S01]  /*0200*/  PLOP3.LUT P2, PT, PT, PT, UP0, 0x80, 0x0 ;  /* 0x000000000000781c */ /* 0x000fe20003f4f008 */
[--C-:B------:R-:W-:Y:S01]  /*0210*/  IMAD R3, R3, 0xc0, R0.reuse ;  /* 0x000000c003037824 */ /* 0x100fe200078e0200 */
[----:B------:R-:W-:Y:S01]  /*0220*/  PLOP3.LUT P3, PT, PT, PT, UP0, 0x80, 0x0 ;  /* 0x000000000000781c */ /* 0x000fe20003f6f008 */
[--C-:B------:R-:W-:Y:S01]  /*0230*/  IMAD R13, R13, 0xc0, R0.reuse ;  /* 0x000000c00d0d7824 */ /* 0x100fe200078e0200 */
[----:B------:R-:W-:Y:S01]  /*0240*/  PLOP3.LUT P0, PT, PT, PT, UP0, 0x80, 0x0 ;  /* 0x000000000000781c */ /* 0x000fe20003f0f008 */
[--C-:B------:R-:W-:Y:S01]  /*0250*/  IMAD R15, R15, 0xc0, R0.reuse ;  /* 0x000000c00f0f7824 */ /* 0x100fe200078e0200 */
[----:B------:R1:W2:Y:S01]  /*0260*/  @!P4 LDG.E.EL R10, desc[UR10][R22.64] ;  /* 0x0000000a160ac981 */ /* 0x0002a2000c2e1900 */
[----:B------:R-:W-:-:S02]  /*0270*/  IMAD R25, R11, 0xc0, R0 ;  /* 0x000000c00b197824 */ /* 0x000fc400078e0200 */
[----:B----4-:R-:W-:-:S04]  /*0280*/  IMAD.WIDE R2, R3, 0x4, R8 ;  /* 0x0000000403027825 */ /* 0x010fc800078e0208 */
[--C-:B------:R-:W-:Y:S01]  /*0290*/  IMAD.WIDE R12, R13, 0x4, R8.reuse ;  /* 0x000000040d0c7825 */ /* 0x100fe200078e0208 */
[----:B------:R-:W-:Y:S01]  /*02a0*/  LOP3.LUT R27, R19, 0x202, R24, 0xfe, !PT ;  /* 0x00000202131b7812 */ /* 0x000fe200078efe18 */
[----:B------:R3:W4:Y:S02]  /*02b0*/  @!P1 LDG.E.EL R5, desc[UR10][R2.64] ;  /* 0x0000000a02059981 */ /* 0x000724000c2e1900 */
[----:B------:R-:W-:-:S04]  /*02c0*/  IMAD.WIDE R14, R15, 0x4, R8 ;  /* 0x000000040f0e7825 */ /* 0x000fc800078e0208 */
[----:B------:R-:W-:Y:S01]  /*02d0*/  IMAD.WIDE R16, R25, 0x4, R8 ;  /* 0x0000000419107825 */ /* 0x000fe200078e0208 */
[----:B------:R-:W-:Y:S01]  /*02e0*/  LOP3.LUT R29, R19, 0x203, R24, 0xfe, !PT ;  /* 0x00000203131d7812 */ /* 0x000fe200078efe18 */
[----:B------:R5:W4:Y:S01]  /*02f0*/  @!P2 LDG.E.EL R6, desc[UR10][R12.64] ;  /* 0x0000000a0c06a981 */ /* 0x000b22000c2e1900 */
[----:B-1----:R-:W-:Y:S02]  /*0300*/  LOP3.LUT R23, R19, 0x201, R24, 0xfe, !PT ;  /* 0x0000020113177812 */ /* 0x002fe400078efe18 */
[----:B------:R-:W-:Y:S01]  /*0310*/  PLOP3.LUT P2, PT, PT, PT, UP0, 0x80, 0x0 ;  /* 0x000000000000781c */ /* 0x000fe20003f4f008 */
[----:B------:R1:W4:Y:S01]  /*0320*/  @!P3 LDG.E.EL R7, desc[UR10][R14.64] ;  /* 0x0000000a0e07b981 */ /* 0x000322000c2e1900 */
[----:B------:R-:W-:Y:S02]  /*0330*/  PLOP3.LUT P3, PT, PT, PT, UP0, 0x80, 0x0 ;  /* 0x000000000000781c */ /* 0x000fe40003f6f008 */
[----:B------:R-:W-:Y:S01]  /*0340*/  PLOP3.LUT P1, PT, PT, PT, UP0, 0x80, 0x0 ;  /* 0x000000000000781c */ /* 0x000fe20003f2f008 */
[----:B------:R1:W4:Y:S01]  /*0350*/  @!P0 LDG.E.EL R4, desc[UR10][R16.64] ;  /* 0x0000000a10048981 */ /* 0x000322000c2e1900 */
[----:B------:R-:W-:Y:S01]  /*0360*/  PLOP3.LUT P0, PT, PT, PT, UP0, 0x80, 0x0 ;  /* 0x000000000000781c */ /* 0x000fe20003f0f008 */
[----:B------:R-:W-:-:S02]  /*0370*/  IMAD R27, R27, 0xc0, R0 ;  /* 0x000000c01b1b7824 */ /* 0x000fc400078e0200 */
[--C-:B------:R-:W-:Y:S02]  /*0380*/  IMAD R29, R29, 0xc0, R0.reuse ;  /* 0x000000c01d1d7824 */ /* 0x100fe400078e0200 */
[----:B---3--:R-:W-:Y:S02]  /*0390*/  IMAD R3, R23, 0xc0, R0 ;  /* 0x000000c017037824 */ /* 0x008fe400078e0200 */
[----:B------:R-:W-:Y:S01]  /*03a0*/  VIADD R25, R25, 0x18000 ;  /* 0x0001800019197836 */ /* 0x000fe20000000000 */
[----:B------:R-:W-:Y:S01]  /*03b0*/  CS2R R20, SRZ ;  /* 0x0000000000147805 */ /* 0x000fe2000001ff00 */
[--C-:B-----5:R-:W-:Y:S01]  /*03c0*/  IMAD.WIDE R12, R27, 0x4, R8.reuse ;  /* 0x000000041b0c7825 */ /* 0x120fe200078e0208 */
[----:B------:R-:W-:Y:S01]  /*03d0*/  CS2R R22, SRZ ;  /* 0x0000000000167805 */ /* 0x000fe2000001ff00 */
[----:B------:R-:W3:Y:S02]  /*03e0*/  S2UR UR6, SR_CgaCtaId ;  /* 0x00000000000679c3 */ /* 0x000ee40000008800 */
[--C-:B-1----:R-:W-:Y:S01]  /*03f0*/  IMAD.WIDE R14, R29, 0x4, R8.reuse ;  /* 0x000000041d0e7825 */ /* 0x102fe200078e0208 */
[----:B------:R1:W5:Y:S03]  /*0400*/  @!P2 LDG.E.EL R20, desc[UR10][R12.64] ;  /* 0x0000000a0c14a981 */ /* 0x000366000c2e1900 */
[--C-:B------:R-:W-:Y:S01]  /*0410*/  IMAD.WIDE R2, R3, 0x4, R8.reuse ;  /* 0x0000000403027825 */ /* 0x100fe200078e0208 */
[----:B------:R-:W5:Y:S01]  /*0420*/  @!P3 LDG.E.EL R21, desc[UR10][R14.64] ;  /* 0x0000000a0e15b981 */ /* 0x000f62000c2e1900 */
[----:B0-----:R-:W0:Y:S02]  /*0430*/  LDC.64 R16, c[0x0][0x220] ;  /* 0x00008800ff107b82 */ /* 0x001e240000000a00 */
[----:B------:R-:W-:Y:S01]  /*0440*/  IMAD.WIDE R8, R25, 0x4, R8 ;  /* 0x0000000419087825 */ /* 0x000fe200078e0208 */
[----:B------:R0:W5:Y:S04]  /*0450*/  @!P1 LDG.E.EL R22, desc[UR10][R2.64] ;  /* 0x0000000a02169981 */ /* 0x000168000c2e1900 */
[----:B------:R0:W5:Y:S01]  /*0460*/  @!P0 LDG.E.EL R23, desc[UR10][R8.64] ;  /* 0x0000000a08178981 */ /* 0x000162000c2e1900 */
[----:B------:R-:W0:Y:S01]  /*0470*/  S2R R25, SR_TID.X ;  /* 0x0000000000197919 */ /* 0x000e220000002100 */
[----:B------:R-:W-:Y:S01]  /*0480*/  PLOP3.LUT P0, PT, PT, PT, UP0, 0x80, 0x0 ;  /* 0x000000000000781c */ /* 0x000fe20003f0f008 */
[----:B------:R-:W-:Y:S01]  /*0490*/  UMOV UR4, URZ ;  /* 0x0000003f00047c82 */ /* 0x000fe20008000000 */
[----:B-1----:R-:W-:Y:S01]  /*04a0*/  IMAD.U32 R12, RZ, RZ, UR12 ;  /* 0x0000000cff0c7e24 */ /* 0x002fe2000f8e00ff */
[----:B------:R-:W-:Y:S01]  /*04b0*/  UMOV UR5, 0x400 ;  /* 0x0000040000057882 */ /* 0x000fe20000000000 */
[----:B------:R-:W-:-:S02]  /*04c0*/  PLOP3.LUT P4, PT, PT, PT, UP0, 0x80, 0x0 ;  /* 0x000000000000781c */ /* 0x000fc40003f8f008 */
[----:B------:R-:W-:Y:S01]  /*04d0*/  IMAD R11, R12, 0x1000, R11 ;  /* 0x000010000c0b7824 */ /* 0x000fe200078e020b */
[----:B------:R-:W-:Y:S01]  /*04e0*/  PLOP3.LUT P5, PT, PT, PT, UP0, 0x80, 0x0 ;  /* 0x000000000000781c */ /* 0x000fe20003faf008 */
[----:B---3--:R-:W-:Y:S02]  /*04f0*/  UPRMT UR5, UR6, 0x654, UR5 ;  /* 0x0000065406057896 */ /* 0x008fe40008000005 */
[C---:B------:R-:W-:Y:S02]  /*0500*/  VIADD R13, R11.reuse, 0x200 ;  /* 0x000002000b0d7836 */ /* 0x040fe40000000000 */
[----:B0-----:R-:W-:-:S04]  /*0510*/  IMAD.WIDE R2, R11, 0x4, R16 ;  /* 0x000000040b027825 */ /* 0x001fc800078e0210 */
[----:B------:R-:W-:-:S04]  /*0520*/  IMAD.WIDE R16, R13, 0x4, R16 ;  /* 0x000000040d107825 */ /* 0x000fc800078e0210 */
[----:B------:R-:W-:-:S05]  /*0530*/  IMAD.SHL.U32 R8, R25, 0x4, RZ ;  /* 0x0000000419087824 */ /* 0x000fca00078e00ff */
[----:B------:R-:W-:-:S04]  /*0540*/  LOP3.LUT R8, R8, 0x1fc, RZ, 0xc0, !PT ;  /* 0x000001fc08087812 */ /* 0x000fc800078ec0ff */
[----:B------:R-:W-:Y:S02]  /*0550*/  LEA R24, R8, UR5, 0x2 ;  /* 0x0000000508187c11 */ /* 0x000fe4000f8e10ff */
[----:B------:R-:W-:-:S04]  /*0560*/  LOP3.LUT R25, R25, 0x7f, RZ, 0xc0, !PT ;  /* 0x0000007f19197812 */ /* 0x000fc800078ec0ff */
[----:B------:R-:W-:Y:S02]  /*0570*/  LEA R25, R25, UR5, 0x2 ;  /* 0x0000000519197c11 */ /* 0x000fe4000f8e10ff */
[----:B------:R-:W-:Y:S02]  /*0580*/  LOP3.LUT R19, R19, 0x7f, R18, 0xf8, !PT ;  /* 0x0000007f13137812 */ /* 0x000fe400078ef812 */
[----:B--2---:R-:W-:-:S13]  /*0590*/  @!P0 R2UR UR4, R10 ;  /* 0x000000000a0482ca */ /* 0x004fda00000e0000 */
[C---:B----4-:R-:W-:Y:S01]  /*05a0*/  FSETP.LEU.AND P2, PT, -R5.reuse, UR4, PT ;  /* 0x0000000405007c0b */ /* 0x050fe2000bf4b100 */
[----:B------:R-:W-:Y:S01]  /*05b0*/  FADD R5, R5, UR4 ;  /* 0x0000000405057e21 */ /* 0x000fe20008000000 */
[C---:B------:R-:W-:Y:S01]  /*05c0*/  FSETP.LEU.AND P1, PT, -R6.reuse, UR4, PT ;  /* 0x0000000406007c0b */ /* 0x040fe2000bf2b100 */
[----:B------:R-:W-:Y:S01]  /*05d0*/  FADD R6, R6, UR4 ;  /* 0x0000000406067e21 */ /* 0x000fe20008000000 */
[C---:B------:R-:W-:Y:S01]  /*05e0*/  FSETP.LEU.AND P0, PT, -R7.reuse, UR4, PT ;  /* 0x0000000407007c0b */ /* 0x040fe2000bf0b100 */
[----:B------:R-:W-:Y:S01]  /*05f0*/  FADD R7, R7, UR4 ;  /* 0x0000000407077e21 */ /* 0x000fe20008000000 */
[C---:B------:R-:W-:Y:S01]  /*0600*/  FSETP.LEU.AND P3, PT, -R4.reuse, UR4, PT ;  /* 0x0000000404007c0b */ /* 0x040fe2000bf6b100 */
[----:B------:R-:W-:Y:S01]  /*0610*/  FADD R4, R4, UR4 ;  /* 0x0000000404047e21 */ /* 0x000fe20008000000 */
[----:B------:R-:W-:Y:S02]  /*0620*/  FSEL R9, R5, RZ, P2 ;  /* 0x000000ff05097208 */ /* 0x000fe40001000000 */
[----:B------:R-:W-:-:S02]  /*0630*/  FSEL R10, R6, RZ, P1 ;  /* 0x000000ff060a7208 */ /* 0x000fc40000800000 */
[----:B------:R-:W-:Y:S02]  /*0640*/  FSEL R8, R4, RZ, P3 ;  /* 0x000000ff04087208 */ /* 0x000fe40001800000 */
[----:B------:R-:W-:Y:S01]  /*0650*/  FSEL R11, R7, RZ, P0 ;  /* 0x000000ff070b7208 */ /* 0x000fe20000000000 */
[----:B------:R-:W-:Y:S01]  /*0660*/  @!P4 STG.E.128 desc[UR10][R2.64], R4 ;  /* 0x000000040200c986 */ /* 0x000fe2000c101d0a */
[----:B-----5:R-:W-:Y:S01]  /*0670*/  FADD R14, R20, UR4 ;  /* 0x00000004140e7e21 */ /* 0x020fe20008000000 */
[----:B------:R-:W-:Y:S01]  /*0680*/  FADD R15, R21, UR4 ;  /* 0x00000004150f7e21 */ /* 0x000fe20008000000 */
[----:B------:R-:W-:Y:S01]  /*0690*/  FADD R13, R22, UR4 ;  /* 0x00000004160d7e21 */ /* 0x000fe20008000000 */
[----:B------:R-:W-:Y:S01]  /*06a0*/  FADD R12, R23, UR4 ;  /* 0x00000004170c7e21 */ /* 0x000fe20008000000 */
[----:B------:R0:W-:Y:S04]  /*06b0*/  STS.128 [R24], R8 ;  /* 0x0000000818007388 */ /* 0x0001e80000000c00 */
[----:B------:R1:W-:Y:S01]  /*06c0*/  @!P5 STG.E.128 desc[UR10][R16.64], R12 ;  /* 0x0000000c1000d986 */ /* 0x0003e2000c101d0a */
[----:B------:R-:W-:Y:S01]  /*06d0*/  BAR.SYNC.DEFER_BLOCKING 0x0 ;  /* 0x0000000000007b1d */ /* 0x000fe20000010000 */
[----:B------:R-:W-:-:S02]  /*06e0*/  FSETP.LEU.AND P0, PT, -R21, UR4, PT ;  /* 0x0000000415007c0b */ /* 0x000fc4000bf0b100 */
[----:B------:R-:W-:Y:S02]  /*06f0*/  FSETP.LEU.AND P1, PT, -R20, UR4, PT ;  /* 0x0000000414007c0b */ /* 0x000fe4000bf2b100 */
[----:B------:R-:W-:-:S03]  /*0700*/  FSETP.LEU.AND P2, PT, -R22, UR4, PT ;  /* 0x0000000416007c0b */ /* 0x000fc6000bf4b100 */
[----:B------:R-:W2:Y:S01]  /*0710*/  LDC.64 R20, c[0x0][0x228] ;  /* 0x00008a00ff147b82 */ /* 0x000ea20000000a00 */
[----:B------:R-:W-:Y:S01]  /*0720*/  FSETP.LEU.AND P3, PT, -R23, UR4, PT ;  /* 0x0000000417007c0b */ /* 0x000fe2000bf6b100 */
[----:B------:R-:W3:Y:S04]  /*0730*/  LDS R27, [R25] ;  /* 0x00000000191b7984 */ /* 0x000ee80000000800 */
[----:B------:R-:W4:Y:S04]  /*0740*/  LDS R26, [R25+0x200] ;  /* 0x00020000191a7984 */ /* 0x000f280000000800 */
[----:B------:R-:W5:Y:S04]  /*0750*/  LDS R3, [R25+0x400] ;  /* 0x0004000019037984 */ /* 0x000f680000000800 */
[----:B------:R-:W4:Y:S01]  /*0760*/  LDS R2, [R25+0x600] ;  /* 0x0006000019027984 */ /* 0x000f220000000800 */
[----:B0-----:R-:W-:-:S02]  /*0770*/  FSEL R11, R15, RZ, P0 ;  /* 0x000000ff0f0b7208 */ /* 0x001fc40000000000 */
[----:B------:R-:W-:Y:S02]  /*0780*/  FSEL R10, R14, RZ, P1 ;  /* 0x000000ff0e0a7208 */ /* 0x000fe40000800000 */
[----:B------:R-:W-:Y:S02]  /*0790*/  FSEL R9, R13, RZ, P2 ;  /* 0x000000ff0d097208 */ /* 0x000fe40001000000 */
[----:B------:R-:W-:Y:S01]  /*07a0*/  FSEL R8, R12, RZ, P3 ;  /* 0x000000ff0c087208 */ /* 0x000fe20001800000 */
[----:B------:R-:W-:Y:S06]  /*07b0*/  BAR.SYNC.DEFER_BLOCKING 0x0 ;  /* 0x0000000000007b1d */ /* 0x000fec0000010000 */
[----:B------:R0:W-:Y:S02]  /*07c0*/  STS.128 [R24], R8 ;  /* 0x0000000818007388 */ /* 0x0001e40000000c00 */
[----:B------:R-:W-:Y:S01]  /*07d0*/  BAR.SYNC.DEFER_BLOCKING 0x0 ;  /* 0x0000000000007b1d */ /* 0x000fe20000010000 */
[----:B------:R-:W-:-:S02]  /*07e0*/  PLOP3.LUT P0, PT, PT, PT, UP0, 0x80, 0x0 ;  /* 0x000000000000781c */ /* 0x000fc40003f0f008 */
[C---:B------:R-:W-:Y:S02]  /*07f0*/  LOP3.LUT R7, R19.reuse, 0x80, RZ, 0xfc, !PT ;  /* 0x0000008013077812 */ /* 0x040fe400078efcff */
[----:B------:R-:W-:Y:S01]  /*0800*/  PLOP3.LUT P1, PT, PT, PT, UP0, 0x80, 0x0 ;  /* 0x000000000000781c */ /* 0x000fe20003f2f008 */
[--C-:B-1----:R-:W-:Y:S02]  /*0810*/  IMAD R13, R19, 0xc0, R0.reuse ;  /* 0x000000c0130d7824 */ /* 0x102fe400078e0200 */
[----:B------:R-:W-:Y:S01]  /*0820*/  IMAD R7, R7, 0xc0, R0 ;  /* 0x000000c007077824 */ /* 0x000fe200078e0200 */
[----:B------:R-:W1:Y:S04]  /*0830*/  LDS R6, [R25] ;  /* 0x0000000019067984 */ /* 0x000e680000000800 */
[----:B------:R-:W1:Y:S04]  /*0840*/  LDS R5, [R25+0x200] ;  /* 0x0002000019057984 */ /* 0x000e680000000800 */
[----:B------:R-:W1:Y:S01]  /*0850*/  LDS R4, [R25+0x400] ;  /* 0x0004000019047984 */ /* 0x000e620000000800 */
[----:B--2---:R-:W-:-:S04]  /*0860*/  IMAD.WIDE R12, R13, 0x4, R20 ;  /* 0x000000040d0c7825 */ /* 0x004fc800078e0214 */
[----:B0-----:R-:W-:Y:S01]  /*0870*/  IMAD.WIDE R8, R7, 0x4, R20 ;  /* 0x0000000407087825 */ /* 0x001fe200078e0214 */
[----:B---3--:R0:W-:Y:S01]  /*0880*/  @!P0 STG.E desc[UR10][R12.64], R27 ;  /* 0x0000001b0c008986 */ /* 0x0081e2000c10190a */
[C---:B------:R-:W-:Y:S02]  /*0890*/  LOP3.LUT R7, R19.reuse, 0x100, RZ, 0xfc, !PT ;  /* 0x0000010013077812 */ /* 0x040fe400078efcff */
[----:B------:R-:W-:Y:S01]  /*08a0*/  PLOP3.LUT P0, PT, PT, PT, UP0, 0x80, 0x0 ;  /* 0x000000000000781c */ /* 0x000fe20003f0f008 */
[----:B----4-:R2:W-:Y:S01]  /*08b0*/  @!P1 STG.E desc[UR10][R8.64], R26 ;  /* 0x0000001a08009986 */ /* 0x0105e2000c10190a */
[C---:B------:R-:W-:Y:S02]  /*08c0*/  LOP3.LUT R11, R19.reuse, 0x180, RZ, 0xfc, !PT ;  /* 0x00000180130b7812 */ /* 0x040fe400078efcff */
[----:B------:R-:W-:Y:S02]  /*08d0*/  PLOP3.LUT P1, PT, PT, PT, UP0, 0x80, 0x0 ;  /* 0x000000000000781c */ /* 0x000fe40003f2f008 */
[----:B------:R-:W-:-:S02]  /*08e0*/  LOP3.LUT R15, R19, 0x200, RZ, 0xfc, !PT ;  /* 0x00000200130f7812 */ /* 0x000fc400078efcff */
[----:B------:R-:W-:Y:S02]  /*08f0*/  PLOP3.LUT P2, PT, PT, PT, UP0, 0x80, 0x0 ;  /* 0x000000000000781c */ /* 0x000fe40003f4f008 */
[----:B0-----:R-:W-:Y:S01]  /*0900*/  LOP3.LUT R13, R19, 0x280, RZ, 0xfc, !PT ;  /* 0x00000280130d7812 */ /* 0x001fe200078efcff */
[--C-:B------:R-:W-:Y:S01]  /*0910*/  IMAD R7, R7, 0xc0, R0.reuse ;  /* 0x000000c007077824 */ /* 0x100fe200078e0200 */
[----:B------:R-:W-:Y:S02]  /*0920*/  PLOP3.LUT P3, PT, PT, PT, UP0, 0x80, 0x0 ;  /* 0x000000000000781c */ /* 0x000fe40003f6f008 */
[----:B--2---:R-:W-:Y:S01]  /*0930*/  LOP3.LUT R9, R19, 0x300, RZ, 0xfc, !PT ;  /* 0x0000030013097812 */ /* 0x004fe200078efcff */
[--C-:B------:R-:W-:Y:S01]  /*0940*/  IMAD R11, R11, 0xc0, R0.reuse ;  /* 0x000000c00b0b7824 */ /* 0x100fe200078e0200 */
[----:B------:R-:W-:Y:S01]  /*0950*/  PLOP3.LUT P4, PT, PT, PT, UP0, 0x80, 0x0 ;  /* 0x000000000000781c */ /* 0x000fe20003f8f008 */
[--C-:B------:R-:W-:Y:S01]  /*0960*/  IMAD R15, R15, 0xc0, R0.reuse ;  /* 0x000000c00f0f7824 */ /* 0x100fe200078e0200 */
[----:B------:R-:W-:Y:S01]  /*0970*/  PLOP3.LUT P5, PT, PT, PT, UP0, 0x40, 0x0 ;  /* 0x000000000000781c */ /* 0x000fe20003fae808 */
[----:B------:R-:W-:-:S02]  /*0980*/  IMAD R17, R13, 0xc0, R0 ;  /* 0x000000c00d117824 */ /* 0x000fc400078e0200 */
[----:B------:R-:W-:Y:S02]  /*0990*/  IMAD R23, R9, 0xc0, R0 ;  /* 0x000000c009177824 */ /* 0x000fe400078e0200 */
[----:B------:R-:W-:-:S04]  /*09a0*/  IMAD.WIDE R8, R7, 0x4, R20 ;  /* 0x0000000407087825 */ /* 0x000fc800078e0214 */
[--C-:B------:R-:W-:Y:S01]  /*09b0*/  IMAD.WIDE R10, R11, 0x4, R20.reuse ;  /* 0x000000040b0a7825 */ /* 0x100fe200078e0214 */
[----:B-----5:R0:W-:Y:S03]  /*09c0*/  @!P0 STG.E desc[UR10][R8.64], R3 ;  /* 0x0000000308008986 */ /* 0x0201e6000c10190a */
[--C-:B------:R-:W-:Y:S01]  /*09d0*/  IMAD.WIDE R12, R15, 0x4, R20.reuse ;  /* 0x000000040f0c7825 */ /* 0x100fe200078e0214 */
[----:B------:R0:W-:Y:S03]  /*09e0*/  @!P1 STG.E desc[UR10][R10.64], R2 ;  /* 0x000000020a009986 */ /* 0x0001e6000c10190a */
[--C-:B------:R-:W-:Y:S01]  /*09f0*/  IMAD.WIDE R14, R17, 0x4, R20.reuse ;  /* 0x00000004110e7825 */ /* 0x100fe200078e0214 */
[----:B-1----:R0:W-:Y:S03]  /*0a00*/  @!P2 STG.E desc[UR10][R12.64], R6 ;  /* 0x000000060c00a986 */ /* 0x0021e6000c10190a */
[----:B------:R-:W-:Y:S01]  /*0a10*/  IMAD.WIDE R16, R23, 0x4, R20 ;  /* 0x0000000417107825 */ /* 0x000fe200078e0214 */
[----:B------:R0:W-:Y:S04]  /*0a20*/  @!P3 STG.E desc[UR10][R14.64], R5 ;  /* 0x000000050e00b986 */ /* 0x0001e8000c10190a */
[----:B------:R0:W-:Y:S02]  /*0a30*/  @!P4 STG.E desc[UR10][R16.64], R4 ;  /* 0x000000041000c986 */ /* 0x0001e4000c10190a */
[----:B0-----:R-:W-:Y:S05]  /*0a40*/  @!P5 EXIT ;  /* 0x000000000000d94d */ /* 0x001fea0003800000 */
[----:B------:R-:W0:Y:S01]  /*0a50*/  LDS R25, [R25+0x600] ;  /* 0x0006000019197984 */ /* 0x000e220000000800 */
[----:B------:R-:W-:-:S05]  /*0a60*/  LOP3.LUT R19, R19, 0x380, RZ, 0xfc, !PT ;  /* 0x0000038013137812 */ /* 0x000fca00078efcff */
[----:B------:R-:W-:-:S04]  /*0a70*/  IMAD R19, R19, 0xc0, R0 ;  /* 0x000000c013137824 */ /* 0x000fc800078e0200 */
[----:B------:R-:W-:-:S05]  /*0a80*/  IMAD.WIDE R20, R19, 0x4, R20 ;  /* 0x0000000413147825 */ /* 0x000fca00078e0214 */
[----:B0-----:R-:W-:Y:S01]  /*0a90*/  STG.E desc[UR10][R20.64], R25 ;  /* 0x0000001914007986 */ /* 0x001fe2000c10190a */
[----:B------:R-:W-:Y:S05]  /*0aa0*/  EXIT ;  /* 0x000000000000794d */ /* 0x000fea0003800000 */
.L_x_0:
[----:B------:R-:W-:-:S00]  /*0ab0*/  BRA `(.L_x_0) ;  /* 0xfffffffc00fc7947 */ /* 0x000fc0000383ffff */
[----:B------:R-:W-:-:S00]  /*0ac0*/  NOP ;  /* 0x0000000000007918 */ /* 0x000fc00000000000 */
        /* <DEDUP_REMOVED lines=11> */
.L_x_1:


//--------------------- .nv.shared.triton_poi_fused_convolution_relu_3 --------------------------
	.section	.nv.shared.triton_poi_fused_convolution_relu_3,"aw",@nobits
	.sectionflags	@""
	.align	16
	.zero		1024


//--------------------- .nv.constant0.triton_poi_fused_convolution_relu_3 --------------------------
	.section	.nv.constant0.triton_poi_fused_convolution_relu_3,"a",@progbits
	.sectionflags	@""
	.align	4
.nv.constant0.triton_poi_fused_convolution_relu_3:
	.zero		568
